//
// Generated by NVIDIA NVVM Compiler
//
// Compiler Build ID: CL-36424714
// Cuda compilation tools, release 13.0, V13.0.88
// Based on NVVM 20.0.0
//

.version 9.0
.target sm_100
.address_size 64

	// .globl	_Z11matrix_multPiS_S_

.visible .entry _Z11matrix_multPiS_S_(
	.param .u64 .ptr .align 1 _Z11matrix_multPiS_S__param_0,
	.param .u64 .ptr .align 1 _Z11matrix_multPiS_S__param_1,
	.param .u64 .ptr .align 1 _Z11matrix_multPiS_S__param_2
)
{
	.reg .pred 	%p<2>;
	.reg .b32 	%r<96>;
	.reg .b64 	%rd<27>;

	ld.param.u64 	%rd9, [_Z11matrix_multPiS_S__param_0];
	ld.param.u64 	%rd10, [_Z11matrix_multPiS_S__param_1];
	ld.param.u64 	%rd8, [_Z11matrix_multPiS_S__param_2];
	cvta.to.global.u64 	%rd11, %rd10;
	cvta.to.global.u64 	%rd12, %rd9;
	mov.u32 	%r7, %ctaid.x;
	mov.u32 	%r8, %ntid.x;
	mov.u32 	%r9, %tid.x;
	mad.lo.s32 	%r10, %r7, %r8, %r9;
	mov.u32 	%r11, %ctaid.y;
	mov.u32 	%r12, %ntid.y;
	mov.u32 	%r13, %tid.y;
	mad.lo.s32 	%r1, %r11, %r12, %r13;
	mul.lo.s32 	%r14, %r10, 10000;
	cvt.s64.s32 	%rd1, %r14;
	mul.wide.s32 	%rd13, %r14, 4;
	add.s64 	%rd14, %rd13, %rd12;
	add.s64 	%rd26, %rd14, 16;
	mul.wide.u32 	%rd15, %r12, %r11;
	cvt.u64.u32 	%rd16, %r13;
	add.s64 	%rd17, %rd15, %rd16;
	shl.b64 	%rd18, %rd17, 2;
	add.s64 	%rd19, %rd18, %rd11;
	add.s64 	%rd25, %rd19, 160000;
	mov.b32 	%r94, 0;
	mov.u32 	%r95, %r94;
$L__BB0_1:
	ld.global.u32 	%r15, [%rd26+-16];
	ld.global.u32 	%r16, [%rd25+-160000];
	mul.lo.s32 	%r17, %r16, %r15;
	mul.hi.s32 	%r18, %r17, 1374389535;
	shr.u32 	%r19, %r18, 31;
	shr.s32 	%r20, %r18, 4;
	add.s32 	%r21, %r20, %r19;
	mul.lo.s32 	%r22, %r21, 50;
	sub.s32 	%r23, %r17, %r22;
	add.s32 	%r24, %r23, %r95;
	ld.global.u32 	%r25, [%rd26+-12];
	ld.global.u32 	%r26, [%rd25+-120000];
	mul.lo.s32 	%r27, %r26, %r25;
	mul.hi.s32 	%r28, %r27, 1374389535;
	shr.u32 	%r29, %r28, 31;
	shr.s32 	%r30, %r28, 4;
	add.s32 	%r31, %r30, %r29;
	mul.lo.s32 	%r32, %r31, 50;
	sub.s32 	%r33, %r27, %r32;
	add.s32 	%r34, %r33, %r24;
	ld.global.u32 	%r35, [%rd26+-8];
	ld.global.u32 	%r36, [%rd25+-80000];
	mul.lo.s32 	%r37, %r36, %r35;
	mul.hi.s32 	%r38, %r37, 1374389535;
	shr.u32 	%r39, %r38, 31;
	shr.s32 	%r40, %r38, 4;
	add.s32 	%r41, %r40, %r39;
	mul.lo.s32 	%r42, %r41, 50;
	sub.s32 	%r43, %r37, %r42;
	add.s32 	%r44, %r43, %r34;
	ld.global.u32 	%r45, [%rd26+-4];
	ld.global.u32 	%r46, [%rd25+-40000];
	mul.lo.s32 	%r47, %r46, %r45;
	mul.hi.s32 	%r48, %r47, 1374389535;
	shr.u32 	%r49, %r48, 31;
	shr.s32 	%r50, %r48, 4;
	add.s32 	%r51, %r50, %r49;
	mul.lo.s32 	%r52, %r51, 50;
	sub.s32 	%r53, %r47, %r52;
	add.s32 	%r54, %r53, %r44;
	ld.global.u32 	%r55, [%rd26];
	ld.global.u32 	%r56, [%rd25];
	mul.lo.s32 	%r57, %r56, %r55;
	mul.hi.s32 	%r58, %r57, 1374389535;
	shr.u32 	%r59, %r58, 31;
	shr.s32 	%r60, %r58, 4;
	add.s32 	%r61, %r60, %r59;
	mul.lo.s32 	%r62, %r61, 50;
	sub.s32 	%r63, %r57, %r62;
	add.s32 	%r64, %r63, %r54;
	ld.global.u32 	%r65, [%rd26+4];
	ld.global.u32 	%r66, [%rd25+40000];
	mul.lo.s32 	%r67, %r66, %r65;
	mul.hi.s32 	%r68, %r67, 1374389535;
	shr.u32 	%r69, %r68, 31;
	shr.s32 	%r70, %r68, 4;
	add.s32 	%r71, %r70, %r69;
	mul.lo.s32 	%r72, %r71, 50;
	sub.s32 	%r73, %r67, %r72;
	add.s32 	%r74, %r73, %r64;
	ld.global.u32 	%r75, [%rd26+8];
	ld.global.u32 	%r76, [%rd25+80000];
	mul.lo.s32 	%r77, %r76, %r75;
	mul.hi.s32 	%r78, %r77, 1374389535;
	shr.u32 	%r79, %r78, 31;
	shr.s32 	%r80, %r78, 4;
	add.s32 	%r81, %r80, %r79;
	mul.lo.s32 	%r82, %r81, 50;
	sub.s32 	%r83, %r77, %r82;
	add.s32 	%r84, %r83, %r74;
	ld.global.u32 	%r85, [%rd26+12];
	ld.global.u32 	%r86, [%rd25+120000];
	mul.lo.s32 	%r87, %r86, %r85;
	mul.hi.s32 	%r88, %r87, 1374389535;
	shr.u32 	%r89, %r88, 31;
	shr.s32 	%r90, %r88, 4;
	add.s32 	%r91, %r90, %r89;
	mul.lo.s32 	%r92, %r91, 50;
	sub.s32 	%r93, %r87, %r92;
	add.s32 	%r95, %r93, %r84;
	add.s32 	%r94, %r94, 8;
	add.s64 	%rd26, %rd26, 32;
	add.s64 	%rd25, %rd25, 320000;
	setp.ne.s32 	%p1, %r94, 10000;
	@%p1 bra 	$L__BB0_1;
	cvta.to.global.u64 	%rd20, %rd8;
	cvt.u64.u32 	%rd21, %r1;
	add.s64 	%rd22, %rd1, %rd21;
	shl.b64 	%rd23, %rd22, 2;
	add.s64 	%rd24, %rd20, %rd23;
	st.global.u32 	[%rd24], %r95;
	ret;

}


// ===== COMPILED SASS (sm_100) =====

	.target	sm_100

	.elftype	@"ET_EXEC"


//--------------------- .note.nv.tkinfo           --------------------------
	.section	.note.nv.tkinfo,"",@"SHT_NOTE"
	.sectionflags	@"SHF_NOTE_NV_TKINFO"
	.tkinfo
        /*0018*/ 	.word	0x00000002
        /*0030*/ 	.string	""
        /*0030*/ 	.string	"ptxas"
        /*0030*/ 	.string	"Cuda compilation tools, release 13.0, V13.0.88"
        /*0030*/ 	.string	"Build cuda_13.0.r13.0/compiler.36424714_0"
        /*0030*/ 	.string	"-arch sm_100 -m 64 "



//--------------------- .note.nv.cuinfo           --------------------------
	.section	.note.nv.cuinfo,"",@"SHT_NOTE"
	.sectionflags	@"SHF_NOTE_NV_CUINFO"
        /*0018*/ 	.short	0x0002
        /*001a*/ 	.short	0x0064
        /*001c*/ 	.short	0x0082
	.zero		2


//--------------------- .nv.info                  --------------------------
	.section	.nv.info,"",@"SHT_CUDA_INFO"
	.align	4


	//----- nvinfo : EIATTR_REGCOUNT
	.align		4
        /*0000*/ 	.byte	0x04, 0x2f
        /*0002*/ 	.short	(.L_1 - .L_0)
	.align		4
.L_0:
        /*0004*/ 	.word	index@(_Z11matrix_multPiS_S_)
        /*0008*/ 	.word	0x0000001c


	//----- nvinfo : EIATTR_FRAME_SIZE
	.align		4
.L_1:
        /*000c*/ 	.byte	0x04, 0x11
        /*000e*/ 	.short	(.L_3 - .L_2)
	.align		4
.L_2:
        /*0010*/ 	.word	index@(_Z11matrix_multPiS_S_)
        /*0014*/ 	.word	0x00000000


	//----- nvinfo : EIATTR_MIN_STACK_SIZE
	.align		4
.L_3:
        /*0018*/ 	.byte	0x04, 0x12
        /*001a*/ 	.short	(.L_5 - .L_4)
	.align		4
.L_4:
        /*001c*/ 	.word	index@(_Z11matrix_multPiS_S_)
        /*0020*/ 	.word	0x00000000
.L_5:


//--------------------- .nv.compat                --------------------------
	.section	.nv.compat,"",@"SHT_CUDA_COMPAT_INFO"
	.align	4
        /*0000*/ 	.byte	0x02, 0x09, 0x00, 0x00, 0x02, 0x02, 0x01, 0x00, 0x02, 0x05, 0x05, 0x00, 0x03, 0x07, 0x01, 0x01
        /*0010*/ 	.byte	0x02, 0x03, 0x00, 0x00, 0x02, 0x06, 0x01, 0x00, 0x04, 0x0b, 0x08, 0x00, 0x09, 0x00, 0x00, 0x00
        /*0020*/ 	.byte	0x00, 0x00, 0x00, 0x00


//--------------------- .nv.info._Z11matrix_multPiS_S_ --------------------------
	.section	.nv.info._Z11matrix_multPiS_S_,"",@"SHT_CUDA_INFO"
	.sectionflags	@""
	.align	4


	//----- nvinfo : EIATTR_CUDA_API_VERSION
	.align		4
        /*0000*/ 	.byte	0x04, 0x37
        /*0002*/ 	.short	(.L_7 - .L_6)
.L_6:
        /*0004*/ 	.word	0x00000082


	//----- nvinfo : EIATTR_KPARAM_INFO
	.align		4
.L_7:
        /*0008*/ 	.byte	0x04, 0x17
        /*000a*/ 	.short	(.L_9 - .L_8)
.L_8:
        /*000c*/ 	.word	0x00000000
        /*0010*/ 	.short	0x0002
        /*0012*/ 	.short	0x0010
        /*0014*/ 	.byte	0x00, 0xf5, 0x21, 0x00


	//----- nvinfo : EIATTR_KPARAM_INFO
	.align		4
.L_9:
        /*0018*/ 	.byte	0x04, 0x17
        /*001a*/ 	.short	(.L_11 - .L_10)
.L_10:
        /*001c*/ 	.word	0x00000000
        /*0020*/ 	.short	0x0001
        /*0022*/ 	.short	0x0008
        /*0024*/ 	.byte	0x00, 0xf5, 0x21, 0x00


	//----- nvinfo : EIATTR_KPARAM_INFO
	.align		4
.L_11:
        /*0028*/ 	.byte	0x04, 0x17
        /*002a*/ 	.short	(.L_13 - .L_12)
.L_12:
        /*002c*/ 	.word	0x00000000
        /*0030*/ 	.short	0x0000
        /*0032*/ 	.short	0x0000
        /*0034*/ 	.byte	0x00, 0xf5, 0x21, 0x00


	//----- nvinfo : EIATTR_SPARSE_MMA_MASK
	.align		4
.L_13:
        /*0038*/ 	.byte	0x03, 0x50
        /*003a*/ 	.short	0x0000


	//----- nvinfo : EIATTR_MAXREG_COUNT
	.align		4
        /*003c*/ 	.byte	0x03, 0x1b
        /*003e*/ 	.short	0x00ff


	//----- nvinfo : EIATTR_MERCURY_ISA_VERSION
	.align		4
        /*0040*/ 	.byte	0x03, 0x5f
        /*0042*/ 	.short	0x0101


	//----- nvinfo : EIATTR_VRC_CTA_INIT_COUNT
	.align		4
        /*0044*/ 	.byte	0x02, 0x4a
	.zero		1
	.zero		1


	//----- nvinfo : EIATTR_EXIT_INSTR_OFFSETS
	.align		4
        /*0048*/ 	.byte	0x04, 0x1c
        /*004a*/ 	.short	(.L_15 - .L_14)


	//   ....[0]....
.L_14:
        /*004c*/ 	.word	0x00000630


	//----- nvinfo : EIATTR_CBANK_PARAM_SIZE
	.align		4
.L_15:
        /*0050*/ 	.byte	0x03, 0x19
        /*0052*/ 	.short	0x0018


	//----- nvinfo : EIATTR_PARAM_CBANK
	.align		4
        /*0054*/ 	.byte	0x04, 0x0a
        /*0056*/ 	.short	(.L_17 - .L_16)
	.align		4
.L_16:
        /*0058*/ 	.word	index@(.nv.constant0._Z11matrix_multPiS_S_)
        /*005c*/ 	.short	0x0380
        /*005e*/ 	.short	0x0018


	//----- nvinfo : EIATTR_SW_WAR
	.align		4
.L_17:
        /*0060*/ 	.byte	0x04, 0x36
        /*0062*/ 	.short	(.L_19 - .L_18)
.L_18:
        /*0064*/ 	.word	0x00000008
.L_19:


//--------------------- .nv.callgraph             --------------------------
	.section	.nv.callgraph,"",@"SHT_CUDA_CALLGRAPH"
	.align	4
	.sectionentsize	8
	.align		4
        /*0000*/ 	.word	0x00000000
	.align		4
        /*0004*/ 	.word	0xffffffff
	.align		4
        /*0008*/ 	.word	0x00000000
	.align		4
        /*000c*/ 	.word	0xfffffffe
	.align		4
        /*0010*/ 	.word	0x00000000
	.align		4
        /*0014*/ 	.word	0xfffffffd
	.align		4
        /*0018*/ 	.word	0x00000000
	.align		4
        /*001c*/ 	.word	0xfffffffc


//--------------------- .text._Z11matrix_multPiS_S_ --------------------------
	.section	.text._Z11matrix_multPiS_S_,"ax",@progbits
	.align	128
        .global         _Z11matrix_multPiS_S_
        .type           _Z11matrix_multPiS_S_,@function
        .size           _Z11matrix_multPiS_S_,(.L_x_2 - _Z11matrix_multPiS_S_)
        .other          _Z11matrix_multPiS_S_,@"STO_CUDA_ENTRY STV_DEFAULT"
_Z11matrix_multPiS_S_:
.text._Z11matrix_multPiS_S_:
[----:B------:R-:W-:Y:S01]  /*0000*/  LDC R1, c[0x0][0x37c] ;  /* 0x0000df00ff017b82 */ /* 0x000fe20000000800 */
[----:B------:R-:W0:Y:S07]  /*0010*/  S2R R0, SR_TID.X ;  /* 0x0000000000007919 */ /* 0x000e2e0000002100 */
[----:B------:R-:W0:Y:S01]  /*0020*/  S2UR UR4, SR_CTAID.X ;  /* 0x00000000000479c3 */ /* 0x000e220000002500 */
[----:B------:R-:W1:Y:S01]  /*0030*/  LDCU.64 UR8, c[0x0][0x388] ;  /* 0x00007100ff0877ac */ /* 0x000e620008000a00 */
[----:B------:R-:W-:Y:S01]  /*0040*/  IMAD.MOV.U32 R5, RZ, RZ, RZ ;  /* 0x000000ffff057224 */ /* 0x000fe200078e00ff */
[----:B------:R-:W2:Y:S01]  /*0050*/  S2R R4, SR_TID.Y ;  /* 0x0000000000047919 */ /* 0x000ea20000002200 */
[----:B------:R-:W-:Y:S01]  /*0060*/  HFMA2 R12, -RZ, RZ, 0, 0 ;  /* 0x00000000ff0c7431 */ /* 0x000fe200000001ff */
[----:B------:R-:W3:Y:S03]  /*0070*/  LDCU.64 UR6, c[0x0][0x358] ;  /* 0x00006b00ff0677ac */ /* 0x000ee60008000a00 */
[----:B------:R-:W0:Y:S08]  /*0080*/  LDC R7, c[0x0][0x360] ;  /* 0x0000d800ff077b82 */ /* 0x000e300000000800 */
[----:B------:R-:W2:Y:S08]  /*0090*/  S2UR UR5, SR_CTAID.Y ;  /* 0x00000000000579c3 */ /* 0x000eb00000002600 */
[----:B------:R-:W2:Y:S08]  /*00a0*/  LDC R11, c[0x0][0x364] ;  /* 0x0000d900ff0b7b82 */ /* 0x000eb00000000800 */
[----:B------:R-:W4:Y:S01]  /*00b0*/  LDC.64 R2, c[0x0][0x380] ;  /* 0x0000e000ff027b82 */ /* 0x000f220000000a00 */
[----:B0-----:R-:W-:Y:S01]  /*00c0*/  IMAD R7, R7, UR4, R0 ;  /* 0x0000000407077c24 */ /* 0x001fe2000f8e0200 */
[----:B------:R-:W-:-:S03]  /*00d0*/  UMOV UR4, URZ ;  /* 0x000000ff00047c82 */ /* 0x000fc60008000000 */
[----:B------:R-:W-:Y:S02]  /*00e0*/  IMAD R7, R7, 0x2710, RZ ;  /* 0x0000271007077824 */ /* 0x000fe400078e02ff */
[----:B--2---:R-:W-:-:S04]  /*00f0*/  IMAD.WIDE.U32 R8, R11, UR5, R4 ;  /* 0x000000050b087c25 */ /* 0x004fc8000f8e0004 */
[----:B------:R-:W-:Y:S01]  /*0100*/  IMAD R0, R11, UR5, R4 ;  /* 0x000000050b007c24 */ /* 0x000fe2000f8e0204 */
[----:B-1----:R-:W-:Y:S01]  /*0110*/  LEA R10, P1, R8, UR8, 0x2 ;  /* 0x00000008080a7c11 */ /* 0x002fe2000f8210ff */
[----:B----4-:R-:W-:-:S03]  /*0120*/  IMAD.WIDE R2, R7, 0x4, R2 ;  /* 0x0000000407027825 */ /* 0x010fc600078e0202 */
[----:B------:R-:W-:Y:S02]  /*0130*/  IADD3 R10, P2, PT, R10, 0x27100, RZ ;  /* 0x000271000a0a7810 */ /* 0x000fe40007f5e0ff */
[----:B------:R-:W-:Y:S02]  /*0140*/  LEA.HI.X R8, R8, UR9, R9, 0x2, P1 ;  /* 0x0000000908087c11 */ /* 0x000fe400088f1409 */
[----:B------:R-:W-:-:S05]  /*0150*/  IADD3 R13, P0, PT, R2, 0x10, RZ ;  /* 0x00000010020d7810 */ /* 0x000fca0007f1e0ff */
[----:B------:R-:W-:Y:S02]  /*0160*/  IMAD.X R5, RZ, RZ, R3, P0 ;  /* 0x000000ffff057224 */ /* 0x000fe400000e0603 */
[----:B---3--:R-:W-:-:S07]  /*0170*/  IMAD.X R3, RZ, RZ, R8, P2 ;  /* 0x000000ffff037224 */ /* 0x008fce00010e0608 */
.L_x_0:
[----:B------:R-:W-:Y:S01]  /*0180*/  MOV R4, R13 ;  /* 0x0000000d00047202 */ /* 0x000fe20000000f00 */
[----:B------:R-:W-:-:S04]  /*0190*/  IMAD.MOV.U32 R2, RZ, RZ, R10 ;  /* 0x000000ffff027224 */ /* 0x000fc800078e000a */
[----:B------:R-:W2:Y:S04]  /*01a0*/  LDG.E R20, desc[UR6][R4.64+-0x10] ;  /* 0xfffff00604147981 */ /* 0x000ea8000c1e1900 */
[----:B------:R-:W2:Y:S04]  /*01b0*/  LDG.E R21, desc[UR6][R2.64+-0x27100] ;  /* 0xfd8f000602157981 */ /* 0x000ea8000c1e1900 */
[----:B------:R-:W3:Y:S04]  /*01c0*/  LDG.E R22, desc[UR6][R4.64+-0xc] ;  /* 0xfffff40604167981 */ /* 0x000ee8000c1e1900 */
[----:B------:R-:W3:Y:S04]  /*01d0*/  LDG.E R23, desc[UR6][R2.64+-0x1d4c0] ;  /* 0xfe2b400602177981 */ /* 0x000ee8000c1e1900 */
[----:B------:R-:W4:Y:S04]  /*01e0*/  LDG.E R19, desc[UR6][R4.64+-0x8] ;  /* 0xfffff80604137981 */ /* 0x000f28000c1e1900 */
[----:B------:R-:W4:Y:S04]  /*01f0*/  LDG.E R18, desc[UR6][R2.64+-0x13880] ;  /* 0xfec7800602127981 */ /* 0x000f28000c1e1900 */
[----:B------:R-:W5:Y:S04]  /*0200*/  LDG.E R13, desc[UR6][R4.64+0x4] ;  /* 0x00000406040d7981 */ /* 0x000f68000c1e1900 */
        /* <DEDUP_REMOVED lines=8> */
[----:B------:R-:W5:Y:S01]  /*0290*/  LDG.E R9, desc[UR6][R2.64+0x1d4c0] ;  /* 0x01d4c00602097981 */ /* 0x000f62000c1e1900 */
[----:B------:R-:W-:-:S04]  /*02a0*/  UIADD3 UR4, UPT, UPT, UR4, 0x8, URZ ;  /* 0x0000000804047890 */ /* 0x000fc8000fffe0ff */
[----:B------:R-:W-:Y:S01]  /*02b0*/  UISETP.NE.AND UP0, UPT, UR4, 0x2710, UPT ;  /* 0x000027100400788c */ /* 0x000fe2000bf05270 */
[----:B--2---:R-:W-:Y:S02]  /*02c0*/  IMAD R20, R20, R21, RZ ;  /* 0x0000001514147224 */ /* 0x004fe400078e02ff */
[----:B---3--:R-:W-:Y:S02]  /*02d0*/  IMAD R21, R22, R23, RZ ;  /* 0x0000001716157224 */ /* 0x008fe400078e02ff */
[----:B------:R-:W-:-:S05]  /*02e0*/  IMAD.HI R22, R20, 0x51eb851f, RZ ;  /* 0x51eb851f14167827 */ /* 0x000fca00078e02ff */
[----:B------:R-:W-:Y:S01]  /*02f0*/  SHF.R.U32.HI R23, RZ, 0x1f, R22 ;  /* 0x0000001fff177819 */ /* 0x000fe20000011616 */
[----:B----4-:R-:W-:-:S03]  /*0300*/  IMAD R18, R19, R18, RZ ;  /* 0x0000001213127224 */ /* 0x010fc600078e02ff */
[----:B------:R-:W-:Y:S01]  /*0310*/  LEA.HI.SX32 R23, R22, R23, 0x1c ;  /* 0x0000001716177211 */ /* 0x000fe200078fe2ff */
[----:B------:R-:W-:-:S04]  /*0320*/  IMAD.HI R19, R18, 0x51eb851f, RZ ;  /* 0x51eb851f12137827 */ /* 0x000fc800078e02ff */
[----:B------:R-:W-:Y:S01]  /*0330*/  IMAD R23, R23, -0x32, R20 ;  /* 0xffffffce17177824 */ /* 0x000fe200078e0214 */
[----:B------:R-:W-:Y:S01]  /*0340*/  SHF.R.U32.HI R20, RZ, 0x1f, R19 ;  /* 0x0000001fff147819 */ /* 0x000fe20000011613 */
[----:B-----5:R-:W-:Y:S02]  /*0350*/  IMAD R10, R13, R10, RZ ;  /* 0x0000000a0d0a7224 */ /* 0x020fe400078e02ff */
[----:B------:R-:W-:Y:S01]  /*0360*/  IMAD.HI R24, R21, 0x51eb851f, RZ ;  /* 0x51eb851f15187827 */ /* 0x000fe200078e02ff */
[----:B------:R-:W-:-:S03]  /*0370*/  LEA.HI.SX32 R19, R19, R20, 0x1c ;  /* 0x0000001413137211 */ /* 0x000fc600078fe2ff */
[----:B------:R-:W-:Y:S02]  /*0380*/  IMAD R16, R16, R17, RZ ;  /* 0x0000001110107224 */ /* 0x000fe400078e02ff */
[----:B------:R-:W-:Y:S01]  /*0390*/  IMAD.HI R17, R10, 0x51eb851f, RZ ;  /* 0x51eb851f0a117827 */ /* 0x000fe200078e02ff */
[----:B------:R-:W-:-:S03]  /*03a0*/  SHF.R.U32.HI R25, RZ, 0x1f, R24 ;  /* 0x0000001fff197819 */ /* 0x000fc60000011618 */
[----:B------:R-:W-:Y:S01]  /*03b0*/  IMAD.HI R13, R16, 0x51eb851f, RZ ;  /* 0x51eb851f100d7827 */ /* 0x000fe200078e02ff */
[----:B------:R-:W-:-:S03]  /*03c0*/  SHF.R.U32.HI R22, RZ, 0x1f, R17 ;  /* 0x0000001fff167819 */ /* 0x000fc60000011611 */
[----:B------:R-:W-:Y:S01]  /*03d0*/  IMAD R14, R15, R14, RZ ;  /* 0x0000000e0f0e7224 */ /* 0x000fe200078e02ff */
[----:B------:R-:W-:-:S03]  /*03e0*/  LEA.HI.SX32 R24, R24, R25, 0x1c ;  /* 0x0000001918187211 */ /* 0x000fc600078fe2ff */
[----:B------:R-:W-:-:S04]  /*03f0*/  IMAD.HI R15, R14, 0x51eb851f, RZ ;  /* 0x51eb851f0e0f7827 */ /* 0x000fc800078e02ff */
[----:B------:R-:W-:Y:S02]  /*0400*/  IMAD R8, R11, R8, RZ ;  /* 0x000000080b087224 */ /* 0x000fe400078e02ff */
[----:B------:R-:W-:Y:S01]  /*0410*/  IMAD R11, R19, -0x32, R18 ;  /* 0xffffffce130b7824 */ /* 0x000fe200078e0212 */
[----:B------:R-:W-:Y:S01]  /*0420*/  SHF.R.U32.HI R18, RZ, 0x1f, R13 ;  /* 0x0000001fff127819 */ /* 0x000fe2000001160d */
[----:B------:R-:W-:Y:S01]  /*0430*/  IMAD R6, R6, R9, RZ ;  /* 0x0000000906067224 */ /* 0x000fe200078e02ff */
[----:B------:R-:W-:Y:S01]  /*0440*/  LEA.HI.SX32 R17, R17, R22, 0x1c ;  /* 0x0000001611117211 */ /* 0x000fe200078fe2ff */
[----:B------:R-:W-:Y:S01]  /*0450*/  IMAD.HI R19, R8, 0x51eb851f, RZ ;  /* 0x51eb851f08137827 */ /* 0x000fe200078e02ff */
[----:B------:R-:W-:Y:S02]  /*0460*/  SHF.R.U32.HI R20, RZ, 0x1f, R15 ;  /* 0x0000001fff147819 */ /* 0x000fe4000001160f */
[----:B------:R-:W-:Y:S01]  /*0470*/  LEA.HI.SX32 R13, R13, R18, 0x1c ;  /* 0x000000120d0d7211 */ /* 0x000fe200078fe2ff */
[----:B------:R-:W-:Y:S01]  /*0480*/  IMAD.HI R9, R6, 0x51eb851f, RZ ;  /* 0x51eb851f06097827 */ /* 0x000fe200078e02ff */
[----:B------:R-:W-:-:S03]  /*0490*/  LEA.HI.SX32 R15, R15, R20, 0x1c ;  /* 0x000000140f0f7211 */ /* 0x000fc600078fe2ff */
[----:B------:R-:W-:Y:S01]  /*04a0*/  IMAD R24, R24, -0x32, R21 ;  /* 0xffffffce18187824 */ /* 0x000fe200078e0215 */
[----:B------:R-:W-:Y:S01]  /*04b0*/  SHF.R.U32.HI R18, RZ, 0x1f, R19 ;  /* 0x0000001fff127819 */ /* 0x000fe20000011613 */
[----:B------:R-:W-:Y:S01]  /*04c0*/  IMAD R17, R17, -0x32, R10 ;  /* 0xffffffce11117824 */ /* 0x000fe200078e020a */
[----:B------:R-:W-:Y:S01]  /*04d0*/  SHF.R.U32.HI R10, RZ, 0x1f, R9 ;  /* 0x0000001fff0a7819 */ /* 0x000fe20000011609 */
[----:B------:R-:W-:Y:S01]  /*04e0*/  IMAD R13, R13, -0x32, R16 ;  /* 0xffffffce0d0d7824 */ /* 0x000fe200078e0210 */
[----:B------:R-:W-:Y:S01]  /*04f0*/  IADD3 R12, PT, PT, R24, R23, R12 ;  /* 0x00000017180c7210 */ /* 0x000fe20007ffe00c */
[----:B------:R-:W-:Y:S01]  /*0500*/  IMAD R14, R15, -0x32, R14 ;  /* 0xffffffce0f0e7824 */ /* 0x000fe200078e020e */
[----:B------:R-:W-:Y:S02]  /*0510*/  LEA.HI.SX32 R19, R19, R18, 0x1c ;  /* 0x0000001213137211 */ /* 0x000fe400078fe2ff */
[----:B------:R-:W-:Y:S02]  /*0520*/  LEA.HI.SX32 R9, R9, R10, 0x1c ;  /* 0x0000000a09097211 */ /* 0x000fe400078fe2ff */
[----:B------:R-:W-:Y:S01]  /*0530*/  IADD3 R11, PT, PT, R13, R11, R12 ;  /* 0x0000000b0d0b7210 */ /* 0x000fe20007ffe00c */
[----:B------:R-:W-:Y:S01]  /*0540*/  IMAD R8, R19, -0x32, R8 ;  /* 0xffffffce13087824 */ /* 0x000fe200078e0208 */
[----:B------:R-:W-:Y:S01]  /*0550*/  IADD3 R13, P0, PT, R4, 0x20, RZ ;  /* 0x00000020040d7810 */ /* 0x000fe20007f1e0ff */
[----:B------:R-:W-:Y:S01]  /*0560*/  IMAD R9, R9, -0x32, R6 ;  /* 0xffffffce09097824 */ /* 0x000fe200078e0206 */
[----:B------:R-:W-:-:S02]  /*0570*/  IADD3 R11, PT, PT, R17, R14, R11 ;  /* 0x0000000e110b7210 */ /* 0x000fc40007ffe00b */
[----:B------:R-:W-:Y:S02]  /*0580*/  IADD3 R10, P1, PT, R2, 0x4e200, RZ ;  /* 0x0004e200020a7810 */ /* 0x000fe40007f3e0ff */
[----:B------:R-:W-:Y:S02]  /*0590*/  IADD3.X R5, PT, PT, RZ, R5, RZ, P0, !PT ;  /* 0x00000005ff057210 */ /* 0x000fe400007fe4ff */
[----:B------:R-:W-:Y:S02]  /*05a0*/  IADD3.X R3, PT, PT, RZ, R3, RZ, P1, !PT ;  /* 0x00000003ff037210 */ /* 0x000fe40000ffe4ff */
[----:B------:R-:W-:Y:S01]  /*05b0*/  IADD3 R12, PT, PT, R9, R8, R11 ;  /* 0x00000008090c7210 */ /* 0x000fe20007ffe00b */
[----:B------:R-:W-:Y:S06]  /*05c0*/  BRA.U UP0, `(.L_x_0) ;  /* 0xfffffff900ec7547 */ /* 0x000fec000b83ffff */
[----:B------:R-:W0:Y:S01]  /*05d0*/  LDCU.64 UR4, c[0x0][0x390] ;  /* 0x00007200ff0477ac */ /* 0x000e220008000a00 */
[----:B------:R-:W-:-:S04]  /*05e0*/  IADD3 R0, P0, PT, R0, R7, RZ ;  /* 0x0000000700007210 */ /* 0x000fc80007f1e0ff */
[----:B------:R-:W-:Y:S02]  /*05f0*/  LEA.HI.X.SX32 R7, R7, RZ, 0x1, P0 ;  /* 0x000000ff07077211 */ /* 0x000fe400000f0eff */
[----:B0-----:R-:W-:-:S04]  /*0600*/  LEA R2, P0, R0, UR4, 0x2 ;  /* 0x0000000400027c11 */ /* 0x001fc8000f8010ff */
[----:B------:R-:W-:-:S05]  /*0610*/  LEA.HI.X R3, R0, UR5, R7, 0x2, P0 ;  /* 0x0000000500037c11 */ /* 0x000fca00080f1407 */
[----:B------:R-:W-:Y:S01]  /*0620*/  STG.E desc[UR6][R2.64], R12 ;  /* 0x0000000c02007986 */ /* 0x000fe2000c101906 */
[----:B------:R-:W-:Y:S05]  /*0630*/  EXIT ;  /* 0x000000000000794d */ /* 0x000fea0003800000 */
.L_x_1:
[----:B------:R-:W-:-:S00]  /*0640*/  BRA `(.L_x_1) ;  /* 0xfffffffc00fc7947 */ /* 0x000fc0000383ffff */
[----:B------:R-:W-:-:S00]  /*0650*/  NOP ;  /* 0x0000000000007918 */ /* 0x000fc00000000000 */
        /* <DEDUP_REMOVED lines=10> */
.L_x_2:


//--------------------- .nv.shared.reserved.0     --------------------------
	.section	.nv.shared.reserved.0,"aw",@nobits
	.weak		__nv_reservedSMEM_offset_0_alias
	.size		__nv_reservedSMEM_offset_0_alias, 0, 64
	.other		__nv_reservedSMEM_offset_0_alias,@"STO_CUDA_RESERVED_SHARED STV_DEFAULT"
__nv_reservedSMEM_offset_0_alias:
	.zero		0
	.zero		64


//--------------------- .nv.constant0._Z11matrix_multPiS_S_ --------------------------
	.section	.nv.constant0._Z11matrix_multPiS_S_,"a",@progbits
	.sectionflags	@""
	.align	4
.nv.constant0._Z11matrix_multPiS_S_:
	.zero		920


//--------------------- SYMBOLS --------------------------

	.type		.nv.reservedSmem.offset0,@object
	.size		.nv.reservedSmem.offset0,0x4
